//
// Generated by NVIDIA NVVM Compiler
//
// Compiler Build ID: CL-36424714
// Cuda compilation tools, release 13.0, V13.0.88
// Based on NVVM 20.0.0
//

.version 9.0
.target sm_100
.address_size 64

	// .globl	_Z4mypaPfff

.visible .entry _Z4mypaPfff(
	.param .u64 .ptr .align 1 _Z4mypaPfff_param_0,
	.param .f32 _Z4mypaPfff_param_1,
	.param .f32 _Z4mypaPfff_param_2
)
{
	.reg .b32 	%f<103>;
	.reg .b64 	%rd<3>;

	ld.param.u64 	%rd1, [_Z4mypaPfff_param_0];
	ld.param.f32 	%f1, [_Z4mypaPfff_param_1];
	ld.param.f32 	%f2, [_Z4mypaPfff_param_2];
	cvta.to.global.u64 	%rd2, %rd1;
	ld.global.f32 	%f3, [%rd2+12];
	ld.global.f32 	%f4, [%rd2+8];
	ld.global.f32 	%f5, [%rd2+4];
	ld.global.f32 	%f6, [%rd2];
	add.f32 	%f7, %f6, %f5;
	add.f32 	%f8, %f7, %f4;
	sub.f32 	%f9, %f8, %f3;
	mul.f32 	%f10, %f1, %f9;
	add.f32 	%f11, %f10, %f5;
	sub.f32 	%f12, %f11, %f4;
	add.f32 	%f13, %f12, %f3;
	mul.f32 	%f14, %f1, %f13;
	sub.f32 	%f15, %f10, %f14;
	add.f32 	%f16, %f15, %f4;
	add.f32 	%f17, %f16, %f3;
	mul.f32 	%f18, %f1, %f17;
	sub.f32 	%f19, %f14, %f10;
	add.f32 	%f20, %f18, %f19;
	sub.f32 	%f21, %f20, %f3;
	div.rn.f32 	%f22, %f21, %f2;
	add.f32 	%f23, %f10, %f14;
	add.f32 	%f24, %f23, %f18;
	sub.f32 	%f25, %f24, %f22;
	mul.f32 	%f26, %f1, %f25;
	add.f32 	%f27, %f26, %f14;
	sub.f32 	%f28, %f27, %f18;
	add.f32 	%f29, %f28, %f22;
	mul.f32 	%f30, %f1, %f29;
	sub.f32 	%f31, %f26, %f30;
	add.f32 	%f32, %f31, %f18;
	add.f32 	%f33, %f32, %f22;
	mul.f32 	%f34, %f1, %f33;
	sub.f32 	%f35, %f30, %f26;
	add.f32 	%f36, %f34, %f35;
	sub.f32 	%f37, %f36, %f22;
	div.rn.f32 	%f38, %f37, %f2;
	add.f32 	%f39, %f26, %f30;
	add.f32 	%f40, %f39, %f34;
	sub.f32 	%f41, %f40, %f38;
	mul.f32 	%f42, %f1, %f41;
	add.f32 	%f43, %f42, %f30;
	sub.f32 	%f44, %f43, %f34;
	add.f32 	%f45, %f44, %f38;
	mul.f32 	%f46, %f1, %f45;
	sub.f32 	%f47, %f42, %f46;
	add.f32 	%f48, %f47, %f34;
	add.f32 	%f49, %f48, %f38;
	mul.f32 	%f50, %f1, %f49;
	sub.f32 	%f51, %f46, %f42;
	add.f32 	%f52, %f50, %f51;
	sub.f32 	%f53, %f52, %f38;
	div.rn.f32 	%f54, %f53, %f2;
	add.f32 	%f55, %f42, %f46;
	add.f32 	%f56, %f55, %f50;
	sub.f32 	%f57, %f56, %f54;
	mul.f32 	%f58, %f1, %f57;
	add.f32 	%f59, %f58, %f46;
	sub.f32 	%f60, %f59, %f50;
	add.f32 	%f61, %f60, %f54;
	mul.f32 	%f62, %f1, %f61;
	sub.f32 	%f63, %f58, %f62;
	add.f32 	%f64, %f63, %f50;
	add.f32 	%f65, %f64, %f54;
	mul.f32 	%f66, %f1, %f65;
	sub.f32 	%f67, %f62, %f58;
	add.f32 	%f68, %f66, %f67;
	sub.f32 	%f69, %f68, %f54;
	div.rn.f32 	%f70, %f69, %f2;
	add.f32 	%f71, %f58, %f62;
	add.f32 	%f72, %f71, %f66;
	sub.f32 	%f73, %f72, %f70;
	mul.f32 	%f74, %f1, %f73;
	add.f32 	%f75, %f74, %f62;
	sub.f32 	%f76, %f75, %f66;
	add.f32 	%f77, %f76, %f70;
	mul.f32 	%f78, %f1, %f77;
	sub.f32 	%f79, %f74, %f78;
	add.f32 	%f80, %f79, %f66;
	add.f32 	%f81, %f80, %f70;
	mul.f32 	%f82, %f1, %f81;
	sub.f32 	%f83, %f78, %f74;
	add.f32 	%f84, %f82, %f83;
	sub.f32 	%f85, %f84, %f70;
	div.rn.f32 	%f86, %f85, %f2;
	add.f32 	%f87, %f74, %f78;
	add.f32 	%f88, %f87, %f82;
	sub.f32 	%f89, %f88, %f86;
	mul.f32 	%f90, %f1, %f89;
	add.f32 	%f91, %f90, %f78;
	sub.f32 	%f92, %f91, %f82;
	add.f32 	%f93, %f92, %f86;
	mul.f32 	%f94, %f1, %f93;
	sub.f32 	%f95, %f90, %f94;
	add.f32 	%f96, %f95, %f82;
	add.f32 	%f97, %f96, %f86;
	mul.f32 	%f98, %f1, %f97;
	sub.f32 	%f99, %f94, %f90;
	add.f32 	%f100, %f98, %f99;
	sub.f32 	%f101, %f100, %f86;
	div.rn.f32 	%f102, %f101, %f2;
	st.global.f32 	[%rd2], %f90;
	st.global.f32 	[%rd2+4], %f94;
	st.global.f32 	[%rd2+8], %f98;
	st.global.f32 	[%rd2+12], %f102;
	ret;

}


// ===== COMPILED SASS (sm_100) =====

	.target	sm_100

	.elftype	@"ET_EXEC"


//--------------------- .note.nv.tkinfo           --------------------------
	.section	.note.nv.tkinfo,"",@"SHT_NOTE"
	.sectionflags	@"SHF_NOTE_NV_TKINFO"
	.tkinfo
        /*0018*/ 	.word	0x00000002
        /*0030*/ 	.string	""
        /*0030*/ 	.string	"ptxas"
        /*0030*/ 	.string	"Cuda compilation tools, release 13.0, V13.0.88"
        /*0030*/ 	.string	"Build cuda_13.0.r13.0/compiler.36424714_0"
        /*0030*/ 	.string	"-arch sm_100 -m 64 "



//--------------------- .note.nv.cuinfo           --------------------------
	.section	.note.nv.cuinfo,"",@"SHT_NOTE"
	.sectionflags	@"SHF_NOTE_NV_CUINFO"
        /*0018*/ 	.short	0x0002
        /*001a*/ 	.short	0x0064
        /*001c*/ 	.short	0x0082
	.zero		2


//--------------------- .nv.info                  --------------------------
	.section	.nv.info,"",@"SHT_CUDA_INFO"
	.align	4


	//----- nvinfo : EIATTR_REGCOUNT
	.align		4
        /*0000*/ 	.byte	0x04, 0x2f
        /*0002*/ 	.short	(.L_1 - .L_0)
	.align		4
.L_0:
        /*0004*/ 	.word	index@(_Z4mypaPfff)
        /*0008*/ 	.word	0x00000012


	//----- nvinfo : EIATTR_FRAME_SIZE
	.align		4
.L_1:
        /*000c*/ 	.byte	0x04, 0x11
        /*000e*/ 	.short	(.L_3 - .L_2)
	.align		4
.L_2:
        /*0010*/ 	.word	index@($__internal_0_$__cuda_sm3x_div_rn_noftz_f32_slowpath)
        /*0014*/ 	.word	0x00000000


	//----- nvinfo : EIATTR_FRAME_SIZE
	.align		4
.L_3:
        /*0018*/ 	.byte	0x04, 0x11
        /*001a*/ 	.short	(.L_5 - .L_4)
	.align		4
.L_4:
        /*001c*/ 	.word	index@(_Z4mypaPfff)
        /*0020*/ 	.word	0x00000000


	//----- nvinfo : EIATTR_MIN_STACK_SIZE
	.align		4
.L_5:
        /*0024*/ 	.byte	0x04, 0x12
        /*0026*/ 	.short	(.L_7 - .L_6)
	.align		4
.L_6:
        /*0028*/ 	.word	index@(_Z4mypaPfff)
        /*002c*/ 	.word	0x00000000
.L_7:


//--------------------- .nv.compat                --------------------------
	.section	.nv.compat,"",@"SHT_CUDA_COMPAT_INFO"
	.align	4
        /*0000*/ 	.byte	0x02, 0x09, 0x00, 0x00, 0x02, 0x02, 0x01, 0x00, 0x02, 0x05, 0x05, 0x00, 0x03, 0x07, 0x01, 0x01
        /*0010*/ 	.byte	0x02, 0x03, 0x00, 0x00, 0x02, 0x06, 0x01, 0x00, 0x04, 0x0b, 0x08, 0x00, 0x01, 0x00, 0x00, 0x00
        /*0020*/ 	.byte	0x00, 0x00, 0x00, 0x00


//--------------------- .nv.info._Z4mypaPfff      --------------------------
	.section	.nv.info._Z4mypaPfff,"",@"SHT_CUDA_INFO"
	.sectionflags	@""
	.align	4


	//----- nvinfo : EIATTR_CUDA_API_VERSION
	.align		4
        /*0000*/ 	.byte	0x04, 0x37
        /*0002*/ 	.short	(.L_9 - .L_8)
.L_8:
        /*0004*/ 	.word	0x00000082


	//----- nvinfo : EIATTR_KPARAM_INFO
	.align		4
.L_9:
        /*0008*/ 	.byte	0x04, 0x17
        /*000a*/ 	.short	(.L_11 - .L_10)
.L_10:
        /*000c*/ 	.word	0x00000000
        /*0010*/ 	.short	0x0002
        /*0012*/ 	.short	0x000c
        /*0014*/ 	.byte	0x00, 0xf0, 0x11, 0x00


	//----- nvinfo : EIATTR_KPARAM_INFO
	.align		4
.L_11:
        /*0018*/ 	.byte	0x04, 0x17
        /*001a*/ 	.short	(.L_13 - .L_12)
.L_12:
        /*001c*/ 	.word	0x00000000
        /*0020*/ 	.short	0x0001
        /*0022*/ 	.short	0x0008
        /*0024*/ 	.byte	0x00, 0xf0, 0x11, 0x00


	//----- nvinfo : EIATTR_KPARAM_INFO
	.align		4
.L_13:
        /*0028*/ 	.byte	0x04, 0x17
        /*002a*/ 	.short	(.L_15 - .L_14)
.L_14:
        /*002c*/ 	.word	0x00000000
        /*0030*/ 	.short	0x0000
        /*0032*/ 	.short	0x0000
        /*0034*/ 	.byte	0x00, 0xf5, 0x21, 0x00


	//----- nvinfo : EIATTR_SPARSE_MMA_MASK
	.align		4
.L_15:
        /*0038*/ 	.byte	0x03, 0x50
        /*003a*/ 	.short	0x0000


	//----- nvinfo : EIATTR_MAXREG_COUNT
	.align		4
        /*003c*/ 	.byte	0x03, 0x1b
        /*003e*/ 	.short	0x00ff


	//----- nvinfo : EIATTR_MERCURY_ISA_VERSION
	.align		4
        /*0040*/ 	.byte	0x03, 0x5f
        /*0042*/ 	.short	0x0101


	//----- nvinfo : EIATTR_VRC_CTA_INIT_COUNT
	.align		4
        /*0044*/ 	.byte	0x02, 0x4a
	.zero		1
	.zero		1


	//----- nvinfo : EIATTR_EXIT_INSTR_OFFSETS
	.align		4
        /*0048*/ 	.byte	0x04, 0x1c
        /*004a*/ 	.short	(.L_17 - .L_16)


	//   ....[0]....
.L_16:
        /*004c*/ 	.word	0x00000aa0


	//----- nvinfo : EIATTR_CRS_STACK_SIZE
	.align		4
.L_17:
        /*0050*/ 	.byte	0x04, 0x1e
        /*0052*/ 	.short	(.L_19 - .L_18)
.L_18:
        /*0054*/ 	.word	0x00000000


	//----- nvinfo : EIATTR_CBANK_PARAM_SIZE
	.align		4
.L_19:
        /*0058*/ 	.byte	0x03, 0x19
        /*005a*/ 	.short	0x0010


	//----- nvinfo : EIATTR_PARAM_CBANK
	.align		4
        /*005c*/ 	.byte	0x04, 0x0a
        /*005e*/ 	.short	(.L_21 - .L_20)
	.align		4
.L_20:
        /*0060*/ 	.word	index@(.nv.constant0._Z4mypaPfff)
        /*0064*/ 	.short	0x0380
        /*0066*/ 	.short	0x0010


	//----- nvinfo : EIATTR_SW_WAR
	.align		4
.L_21:
        /*0068*/ 	.byte	0x04, 0x36
        /*006a*/ 	.short	(.L_23 - .L_22)
.L_22:
        /*006c*/ 	.word	0x00000008
.L_23:


//--------------------- .nv.callgraph             --------------------------
	.section	.nv.callgraph,"",@"SHT_CUDA_CALLGRAPH"
	.align	4
	.sectionentsize	8
	.align		4
        /*0000*/ 	.word	0x00000000
	.align		4
        /*0004*/ 	.word	0xffffffff
	.align		4
        /*0008*/ 	.word	0x00000000
	.align		4
        /*000c*/ 	.word	0xfffffffe
	.align		4
        /*0010*/ 	.word	0x00000000
	.align		4
        /*0014*/ 	.word	0xfffffffd
	.align		4
        /*0018*/ 	.word	0x00000000
	.align		4
        /*001c*/ 	.word	0xfffffffc


//--------------------- .text._Z4mypaPfff         --------------------------
	.section	.text._Z4mypaPfff,"ax",@progbits
	.align	128
        .global         _Z4mypaPfff
        .type           _Z4mypaPfff,@function
        .size           _Z4mypaPfff,(.L_x_15 - _Z4mypaPfff)
        .other          _Z4mypaPfff,@"STO_CUDA_ENTRY STV_DEFAULT"
_Z4mypaPfff:
.text._Z4mypaPfff:
[----:B------:R-:W-:Y:S08]  /*0000*/  LDC R1, c[0x0][0x37c] ;  /* 0x0000df00ff017b82 */ /* 0x000ff00000000800 */
[----:B------:R-:W0:Y:S01]  /*0010*/  LDC.64 R4, c[0x0][0x380] ;  /* 0x0000e000ff047b82 */ /* 0x000e220000000a00 */
[----:B------:R-:W0:Y:S07]  /*0020*/  LDCU.64 UR4, c[0x0][0x358] ;  /* 0x00006b00ff0477ac */ /* 0x000e2e0008000a00 */
[----:B------:R-:W1:Y:S01]  /*0030*/  LDC.64 R2, c[0x0][0x388] ;  /* 0x0000e200ff027b82 */ /* 0x000e620000000a00 */
[----:B0-----:R-:W2:Y:S04]  /*0040*/  LDG.E R7, desc[UR4][R4.64+0x4] ;  /* 0x0000040404077981 */ /* 0x001ea8000c1e1900 */
[----:B------:R-:W2:Y:S04]  /*0050*/  LDG.E R8, desc[UR4][R4.64] ;  /* 0x0000000404087981 */ /* 0x000ea8000c1e1900 */
[----:B------:R-:W3:Y:S04]  /*0060*/  LDG.E R0, desc[UR4][R4.64+0x8] ;  /* 0x0000080404007981 */ /* 0x000ee8000c1e1900 */
[----:B------:R-:W4:Y:S01]  /*0070*/  LDG.E R6, desc[UR4][R4.64+0xc] ;  /* 0x00000c0404067981 */ /* 0x000f22000c1e1900 */
[----:B--2---:R-:W-:-:S02]  /*0080*/  FADD R9, R7, R8 ;  /* 0x0000000807097221 */ /* 0x004fc40000000000 */
[----:B-1----:R-:W0:Y:S02]  /*0090*/  MUFU.RCP R8, R3 ;  /* 0x0000000300087308 */ /* 0x002e240000001000 */
[----:B---3--:R-:W-:-:S04]  /*00a0*/  FADD R9, R0, R9 ;  /* 0x0000000900097221 */ /* 0x008fc80000000000 */
[----:B----4-:R-:W-:-:S04]  /*00b0*/  FADD R10, -R6, R9 ;  /* 0x00000009060a7221 */ /* 0x010fc80000000100 */
[----:B------:R-:W-:-:S04]  /*00c0*/  FFMA R7, R10, R2, R7 ;  /* 0x000000020a077223 */ /* 0x000fc80000000007 */
[----:B------:R-:W-:-:S04]  /*00d0*/  FADD R7, -R0, R7 ;  /* 0x0000000700077221 */ /* 0x000fc80000000100 */
[----:B------:R-:W-:-:S04]  /*00e0*/  FADD R7, R6, R7 ;  /* 0x0000000706077221 */ /* 0x000fc80000000000 */
[----:B------:R-:W-:-:S04]  /*00f0*/  FMUL R13, R7, R2 ;  /* 0x00000002070d7220 */ /* 0x000fc80000400000 */
[CCC-:B------:R-:W-:Y:S01]  /*0100*/  FFMA R7, R10.reuse, R2.reuse, -R13.reuse ;  /* 0x000000020a077223 */ /* 0x1c0fe2000000080d */
[----:B------:R-:W-:-:S03]  /*0110*/  FFMA R4, -R10, R2, R13 ;  /* 0x000000020a047223 */ /* 0x000fc6000000010d */
[----:B------:R-:W-:Y:S02]  /*0120*/  FADD R7, R0, R7 ;  /* 0x0000000700077221 */ /* 0x000fe40000000000 */
[----:B------:R-:W1:Y:S02]  /*0130*/  LDC R0, c[0x0][0x38c] ;  /* 0x0000e300ff007b82 */ /* 0x000e640000000800 */
[----:B------:R-:W-:Y:S01]  /*0140*/  FADD R11, R6, R7 ;  /* 0x00000007060b7221 */ /* 0x000fe20000000000 */
[----:B0-----:R-:W-:-:S03]  /*0150*/  FFMA R7, R8, -R3, 1 ;  /* 0x3f80000008077423 */ /* 0x001fc60000000803 */
[----:B------:R-:W-:Y:S01]  /*0160*/  FFMA R5, R11, R2, R4 ;  /* 0x000000020b057223 */ /* 0x000fe20000000004 */
[----:B------:R-:W-:-:S03]  /*0170*/  FFMA R7, R8, R7, R8 ;  /* 0x0000000708077223 */ /* 0x000fc60000000008 */
[----:B------:R-:W-:-:S04]  /*0180*/  FADD R2, -R6, R5 ;  /* 0x0000000506027221 */ /* 0x000fc80000000100 */
[----:B------:R-:W0:Y:S01]  /*0190*/  FCHK P0, R2, R3 ;  /* 0x0000000302007302 */ /* 0x000e220000000000 */
[----:B------:R-:W-:-:S04]  /*01a0*/  FFMA R4, R2, R7, RZ ;  /* 0x0000000702047223 */ /* 0x000fc800000000ff */
[----:B------:R-:W-:-:S04]  /*01b0*/  FFMA R5, R4, -R3, R2 ;  /* 0x8000000304057223 */ /* 0x000fc80000000002 */
[----:B------:R-:W-:Y:S01]  /*01c0*/  FFMA R4, R7, R5, R4 ;  /* 0x0000000507047223 */ /* 0x000fe20000000004 */
[----:B0-----:R-:W-:Y:S06]  /*01d0*/  @!P0 BRA `(.L_x_0) ;  /* 0x00000000000c8947 */ /* 0x001fec0003800000 */
[----:B------:R-:W-:-:S07]  /*01e0*/  MOV R4, 0x200 ;  /* 0x0000020000047802 */ /* 0x000fce0000000f00 */
[----:B-1----:R-:W-:Y:S05]  /*01f0*/  CALL.REL.NOINC `($__internal_0_$__cuda_sm3x_div_rn_noftz_f32_slowpath) ;  /* 0x00000008002c7944 */ /* 0x002fea0003c00000 */
[----:B------:R-:W-:-:S07]  /*0200*/  MOV R4, R7 ;  /* 0x0000000700047202 */ /* 0x000fce0000000f00 */
.L_x_0:
[----:B------:R-:W0:Y:S02]  /*0210*/  LDC.64 R2, c[0x0][0x388] ;  /* 0x0000e200ff027b82 */ /* 0x000e240000000a00 */
[-C--:B0-----:R-:W-:Y:S01]  /*0220*/  FFMA R10, R10, R2.reuse, R13 ;  /* 0x000000020a0a7223 */ /* 0x081fe2000000000d */
[----:B------:R-:W0:Y:S03]  /*0230*/  MUFU.RCP R8, R3 ;  /* 0x0000000300087308 */ /* 0x000e260000001000 */
[----:B------:R-:W-:-:S04]  /*0240*/  FFMA R15, R11, R2, R10 ;  /* 0x000000020b0f7223 */ /* 0x000fc8000000000a */
[----:B------:R-:W-:-:S04]  /*0250*/  FADD R15, R15, -R4 ;  /* 0x800000040f0f7221 */ /* 0x000fc80000000000 */
[----:B------:R-:W-:-:S04]  /*0260*/  FFMA R13, R15, R2, R13 ;  /* 0x000000020f0d7223 */ /* 0x000fc8000000000d */
[----:B------:R-:W-:Y:S01]  /*0270*/  FFMA R13, -R11, R2, R13 ;  /* 0x000000020b0d7223 */ /* 0x000fe2000000010d */
[----:B0-----:R-:W-:-:S03]  /*0280*/  FFMA R9, R8, -R3, 1 ;  /* 0x3f80000008097423 */ /* 0x001fc60000000803 */
[----:B------:R-:W-:-:S04]  /*0290*/  FADD R13, R13, R4 ;  /* 0x000000040d0d7221 */ /* 0x000fc80000000000 */
[----:B------:R-:W-:-:S04]  /*02a0*/  FMUL R10, R13, R2 ;  /* 0x000000020d0a7220 */ /* 0x000fc80000400000 */
[----:B------:R-:W-:-:S04]  /*02b0*/  FFMA R6, R15, R2, -R10 ;  /* 0x000000020f067223 */ /* 0x000fc8000000080a */
[-C--:B------:R-:W-:Y:S01]  /*02c0*/  FFMA R11, R11, R2.reuse, R6 ;  /* 0x000000020b0b7223 */ /* 0x080fe20000000006 */
[----:B------:R-:W-:-:S03]  /*02d0*/  FFMA R6, -R15, R2, R10 ;  /* 0x000000020f067223 */ /* 0x000fc6000000010a */
[----:B------:R-:W-:-:S04]  /*02e0*/  FADD R11, R11, R4 ;  /* 0x000000040b0b7221 */ /* 0x000fc80000000000 */
[----:B------:R-:W-:Y:S01]  /*02f0*/  FFMA R5, R11, R2, R6 ;  /* 0x000000020b057223 */ /* 0x000fe20000000006 */
[----:B------:R-:W-:-:S03]  /*0300*/  FFMA R2, R8, R9, R8 ;  /* 0x0000000908027223 */ /* 0x000fc60000000008 */
[----:B------:R-:W-:-:S04]  /*0310*/  FADD R7, R5, -R4 ;  /* 0x8000000405077221 */ /* 0x000fc80000000000 */
[----:B------:R-:W0:Y:S01]  /*0320*/  FCHK P0, R7, R3 ;  /* 0x0000000307007302 */ /* 0x000e220000000000 */
[----:B------:R-:W-:-:S04]  /*0330*/  FFMA R4, R2, R7, RZ ;  /* 0x0000000702047223 */ /* 0x000fc800000000ff */
[----:B------:R-:W-:-:S04]  /*0340*/  FFMA R5, R4, -R3, R7 ;  /* 0x8000000304057223 */ /* 0x000fc80000000007 */
[----:B------:R-:W-:Y:S01]  /*0350*/  FFMA R4, R2, R5, R4 ;  /* 0x0000000502047223 */ /* 0x000fe20000000004 */
[----:B0-----:R-:W-:Y:S06]  /*0360*/  @!P0 BRA `(.L_x_1) ;  /* 0x0000000000108947 */ /* 0x001fec0003800000 */
[----:B------:R-:W-:Y:S02]  /*0370*/  MOV R2, R7 ;  /* 0x0000000700027202 */ /* 0x000fe40000000f00 */
[----:B------:R-:W-:-:S07]  /*0380*/  MOV R4, 0x3a0 ;  /* 0x000003a000047802 */ /* 0x000fce0000000f00 */
[----:B-1----:R-:W-:Y:S05]  /*0390*/  CALL.REL.NOINC `($__internal_0_$__cuda_sm3x_div_rn_noftz_f32_slowpath) ;  /* 0x0000000400c47944 */ /* 0x002fea0003c00000 */
[----:B------:R-:W-:-:S07]  /*03a0*/  MOV R4, R7 ;  /* 0x0000000700047202 */ /* 0x000fce0000000f00 */
.L_x_1:
        /* <DEDUP_REMOVED lines=26> */
.L_x_2:
        /* <DEDUP_REMOVED lines=26> */
.L_x_3:
        /* <DEDUP_REMOVED lines=26> */
.L_x_4:
[----:B------:R-:W0:Y:S02]  /*0890*/  LDC.64 R2, c[0x0][0x388] ;  /* 0x0000e200ff027b82 */ /* 0x000e240000000a00 */
[-C--:B0-----:R-:W-:Y:S01]  /*08a0*/  FFMA R6, R13, R2.reuse, R10 ;  /* 0x000000020d067223 */ /* 0x081fe2000000000a */
[----:B------:R-:W0:Y:S03]  /*08b0*/  MUFU.RCP R8, R3 ;  /* 0x0000000300087308 */ /* 0x000e260000001000 */
[----:B------:R-:W-:-:S04]  /*08c0*/  FFMA R5, R11, R2, R6 ;  /* 0x000000020b057223 */ /* 0x000fc80000000006 */
[----:B------:R-:W-:-:S04]  /*08d0*/  FADD R5, R5, -R4 ;  /* 0x8000000405057221 */ /* 0x000fc80000000000 */
[----:B------:R-:W-:-:S04]  /*08e0*/  FMUL R13, R5, R2 ;  /* 0x00000002050d7220 */ /* 0x000fc80000400000 */
[----:B------:R-:W-:Y:S01]  /*08f0*/  FADD R10, R10, R13 ;  /* 0x0000000d0a0a7221 */ /* 0x000fe20000000000 */
[----:B0-----:R-:W-:-:S03]  /*0900*/  FFMA R9, R8, -R3, 1 ;  /* 0x3f80000008097423 */ /* 0x001fc60000000803 */
[----:B------:R-:W-:-:S04]  /*0910*/  FFMA R5, -R11, R2, R10 ;  /* 0x000000020b057223 */ /* 0x000fc8000000010a */
[----:B------:R-:W-:-:S04]  /*0920*/  FADD R5, R5, R4 ;  /* 0x0000000405057221 */ /* 0x000fc80000000000 */
[----:B------:R-:W-:-:S04]  /*0930*/  FMUL R10, R5, R2 ;  /* 0x00000002050a7220 */ /* 0x000fc80000400000 */
[----:B------:R-:W-:-:S04]  /*0940*/  FADD R6, R13, -R10 ;  /* 0x8000000a0d067221 */ /* 0x000fc80000000000 */
[----:B------:R-:W-:Y:S01]  /*0950*/  FFMA R11, R11, R2, R6 ;  /* 0x000000020b0b7223 */ /* 0x000fe20000000006 */
[----:B------:R-:W-:-:S03]  /*0960*/  FADD R6, -R13, R10 ;  /* 0x0000000a0d067221 */ /* 0x000fc60000000100 */
[----:B------:R-:W-:-:S04]  /*0970*/  FADD R11, R11, R4 ;  /* 0x000000040b0b7221 */ /* 0x000fc80000000000 */
[----:B------:R-:W-:Y:S01]  /*0980*/  FMUL R11, R11, R2 ;  /* 0x000000020b0b7220 */ /* 0x000fe20000400000 */
[----:B------:R-:W-:-:S03]  /*0990*/  FFMA R2, R8, R9, R8 ;  /* 0x0000000908027223 */ /* 0x000fc60000000008 */
[----:B------:R-:W-:-:S04]  /*09a0*/  FADD R5, R11, R6 ;  /* 0x000000060b057221 */ /* 0x000fc80000000000 */
        /* <DEDUP_REMOVED lines=10> */
.L_x_5:
[----:B------:R-:W0:Y:S02]  /*0a50*/  LDC.64 R2, c[0x0][0x380] ;  /* 0x0000e000ff027b82 */ /* 0x000e240000000a00 */
[----:B0-----:R-:W-:Y:S04]  /*0a60*/  STG.E desc[UR4][R2.64], R13 ;  /* 0x0000000d02007986 */ /* 0x001fe8000c101904 */
[----:B------:R-:W-:Y:S04]  /*0a70*/  STG.E desc[UR4][R2.64+0x4], R10 ;  /* 0x0000040a02007986 */ /* 0x000fe8000c101904 */
[----:B------:R-:W-:Y:S04]  /*0a80*/  STG.E desc[UR4][R2.64+0x8], R11 ;  /* 0x0000080b02007986 */ /* 0x000fe8000c101904 */
[----:B------:R-:W-:Y:S01]  /*0a90*/  STG.E desc[UR4][R2.64+0xc], R5 ;  /* 0x00000c0502007986 */ /* 0x000fe2000c101904 */
[----:B------:R-:W-:Y:S05]  /*0aa0*/  EXIT ;  /* 0x000000000000794d */ /* 0x000fea0003800000 */
        .weak           $__internal_0_$__cuda_sm3x_div_rn_noftz_f32_slowpath
        .type           $__internal_0_$__cuda_sm3x_div_rn_noftz_f32_slowpath,@function
        .size           $__internal_0_$__cuda_sm3x_div_rn_noftz_f32_slowpath,(.L_x_15 - $__internal_0_$__cuda_sm3x_div_rn_noftz_f32_slowpath)
$__internal_0_$__cuda_sm3x_div_rn_noftz_f32_slowpath:
[----:B------:R-:W-:Y:S02]  /*0ab0*/  SHF.R.U32.HI R3, RZ, 0x17, R0 ;  /* 0x00000017ff037819 */ /* 0x000fe40000011600 */
[----:B------:R-:W-:Y:S02]  /*0ac0*/  SHF.R.U32.HI R6, RZ, 0x17, R2 ;  /* 0x00000017ff067819 */ /* 0x000fe40000011602 */
[----:B------:R-:W-:Y:S02]  /*0ad0*/  LOP3.LUT R3, R3, 0xff, RZ, 0xc0, !PT ;  /* 0x000000ff03037812 */ /* 0x000fe400078ec0ff */
[----:B------:R-:W-:Y:S02]  /*0ae0*/  LOP3.LUT R6, R6, 0xff, RZ, 0xc0, !PT ;  /* 0x000000ff06067812 */ /* 0x000fe400078ec0ff */
[----:B------:R-:W-:Y:S02]  /*0af0*/  IADD3 R8, PT, PT, R3, -0x1, RZ ;  /* 0xffffffff03087810 */ /* 0x000fe40007ffe0ff */
[----:B------:R-:W-:-:S02]  /*0b00*/  IADD3 R9, PT, PT, R6, -0x1, RZ ;  /* 0xffffffff06097810 */ /* 0x000fc40007ffe0ff */
[----:B------:R-:W-:Y:S02]  /*0b10*/  ISETP.GT.U32.AND P0, PT, R8, 0xfd, PT ;  /* 0x000000fd0800780c */ /* 0x000fe40003f04070 */
[----:B------:R-:W-:Y:S02]  /*0b20*/  MOV R7, R0 ;  /* 0x0000000000077202 */ /* 0x000fe40000000f00 */
[----:B------:R-:W-:-:S13]  /*0b30*/  ISETP.GT.U32.OR P0, PT, R9, 0xfd, P0 ;  /* 0x000000fd0900780c */ /* 0x000fda0000704470 */
[----:B------:R-:W-:Y:S01]  /*0b40*/  @!P0 MOV R5, RZ ;  /* 0x000000ff00058202 */ /* 0x000fe20000000f00 */
[----:B------:R-:W-:Y:S06]  /*0b50*/  @!P0 BRA `(.L_x_6) ;  /* 0x00000000005c8947 */ /* 0x000fec0003800000 */
[----:B------:R-:W-:Y:S02]  /*0b60*/  FSETP.GTU.FTZ.AND P0, PT, |R2|, +INF , PT ;  /* 0x7f8000000200780b */ /* 0x000fe40003f1c200 */
[----:B------:R-:W-:-:S04]  /*0b70*/  FSETP.GTU.FTZ.AND P1, PT, |R0|, +INF , PT ;  /* 0x7f8000000000780b */ /* 0x000fc80003f3c200 */
[----:B------:R-:W-:-:S13]  /*0b80*/  PLOP3.LUT P0, PT, P0, P1, PT, 0xf8, 0x8f ;  /* 0x00000000008f781c */ /* 0x000fda0000703f70 */
[----:B------:R-:W-:Y:S05]  /*0b90*/  @P0 BRA `(.L_x_7) ;  /* 0x0000000400440947 */ /* 0x000fea0003800000 */
[----:B------:R-:W-:-:S13]  /*0ba0*/  LOP3.LUT P0, RZ, R7, 0x7fffffff, R2, 0xc8, !PT ;  /* 0x7fffffff07ff7812 */ /* 0x000fda000780c802 */
[----:B------:R-:W-:Y:S05]  /*0bb0*/  @!P0 BRA `(.L_x_8) ;  /* 0x0000000400348947 */ /* 0x000fea0003800000 */
[----:B------:R-:W-:Y:S02]  /*0bc0*/  FSETP.NEU.FTZ.AND P2, PT, |R2|, +INF , PT ;  /* 0x7f8000000200780b */ /* 0x000fe40003f5d200 */
[----:B------:R-:W-:Y:S02]  /*0bd0*/  FSETP.NEU.FTZ.AND P1, PT, |R0|, +INF , PT ;  /* 0x7f8000000000780b */ /* 0x000fe40003f3d200 */
[----:B------:R-:W-:-:S11]  /*0be0*/  FSETP.NEU.FTZ.AND P0, PT, |R2|, +INF , PT ;  /* 0x7f8000000200780b */ /* 0x000fd60003f1d200 */
[----:B------:R-:W-:Y:S05]  /*0bf0*/  @!P1 BRA !P2, `(.L_x_8) ;  /* 0x0000000400249947 */ /* 0x000fea0005000000 */
[----:B------:R-:W-:-:S04]  /*0c00*/  LOP3.LUT P2, RZ, R2, 0x7fffffff, RZ, 0xc0, !PT ;  /* 0x7fffffff02ff7812 */ /* 0x000fc8000784c0ff */
[----:B------:R-:W-:-:S13]  /*0c10*/  PLOP3.LUT P1, PT, P1, P2, PT, 0x2f, 0xf2 ;  /* 0x0000000000f2781c */ /* 0x000fda0000f24577 */
[----:B------:R-:W-:Y:S05]  /*0c20*/  @P1 BRA `(.L_x_9) ;  /* 0x0000000400101947 */ /* 0x000fea0003800000 */
[----:B------:R-:W-:-:S04]  /*0c30*/  LOP3.LUT P1, RZ, R7, 0x7fffffff, RZ, 0xc0, !PT ;  /* 0x7fffffff07ff7812 */ /* 0x000fc8000782c0ff */
[----:B------:R-:W-:-:S13]  /*0c40*/  PLOP3.LUT P0, PT, P0, P1, PT, 0x2f, 0xf2 ;  /* 0x0000000000f2781c */ /* 0x000fda0000702577 */
[----:B------:R-:W-:Y:S05]  /*0c50*/  @P0 BRA `(.L_x_10) ;  /* 0x0000000000f80947 */ /* 0x000fea0003800000 */
[----:B------:R-:W-:Y:S02]  /*0c60*/  ISETP.GE.AND P0, PT, R9, RZ, PT ;  /* 0x000000ff0900720c */ /* 0x000fe40003f06270 */
[----:B------:R-:W-:-:S11]  /*0c70*/  ISETP.GE.AND P1, PT, R8, RZ, PT ;  /* 0x000000ff0800720c */ /* 0x000fd60003f26270 */
[----:B------:R-:W-:Y:S01]  /*0c80*/  @P0 MOV R5, RZ ;  /* 0x000000ff00050202 */ /* 0x000fe20000000f00 */
[----:B------:R-:W-:Y:S01]  /*0c90*/  @!P0 FFMA R2, R2, 1.84467440737095516160e+19, RZ ;  /* 0x5f80000002028823 */ /* 0x000fe200000000ff */
[----:B------:R-:W-:Y:S01]  /*0ca0*/  @!P0 MOV R5, 0xffffffc0 ;  /* 0xffffffc000058802 */ /* 0x000fe20000000f00 */
[----:B------:R-:W-:-:S03]  /*0cb0*/  @!P1 FFMA R7, R0, 1.84467440737095516160e+19, RZ ;  /* 0x5f80000000079823 */ /* 0x000fc600000000ff */
[----:B------:R-:W-:-:S07]  /*0cc0*/  @!P1 IADD3 R5, PT, PT, R5, 0x40, RZ ;  /* 0x0000004005059810 */ /* 0x000fce0007ffe0ff */
.L_x_6:
[----:B------:R-:W-:Y:S02]  /*0cd0*/  LEA R8, R3, 0xc0800000, 0x17 ;  /* 0xc080000003087811 */ /* 0x000fe400078eb8ff */
[----:B------:R-:W-:Y:S02]  /*0ce0*/  IADD3 R6, PT, PT, R6, -0x7f, RZ ;  /* 0xffffff8106067810 */ /* 0x000fe40007ffe0ff */
[----:B------:R-:W-:-:S03]  /*0cf0*/  IADD3 R12, PT, PT, -R8, R7, RZ ;  /* 0x00000007080c7210 */ /* 0x000fc60007ffe1ff */
[----:B------:R-:W-:Y:S01]  /*0d00*/  IMAD R2, R6, -0x800000, R2 ;  /* 0xff80000006027824 */ /* 0x000fe200078e0202 */
[----:B------:R-:W0:Y:S01]  /*0d10*/  MUFU.RCP R8, R12 ;  /* 0x0000000c00087308 */ /* 0x000e220000001000 */
[----:B------:R-:W-:Y:S01]  /*0d20*/  FADD.FTZ R7, -R12, -RZ ;  /* 0x800000ff0c077221 */ /* 0x000fe20000010100 */
[----:B------:R-:W-:-:S04]  /*0d30*/  IADD3 R6, PT, PT, R6, 0x7f, -R3 ;  /* 0x0000007f06067810 */ /* 0x000fc80007ffe803 */
[----:B------:R-:W-:Y:S01]  /*0d40*/  IADD3 R6, PT, PT, R6, R5, RZ ;  /* 0x0000000506067210 */ /* 0x000fe20007ffe0ff */
[----:B0-----:R-:W-:-:S04]  /*0d50*/  FFMA R9, R8, R7, 1 ;  /* 0x3f80000008097423 */ /* 0x001fc80000000007 */
[----:B------:R-:W-:-:S04]  /*0d60*/  FFMA R8, R8, R9, R8 ;  /* 0x0000000908087223 */ /* 0x000fc80000000008 */
[----:B------:R-:W-:-:S04]  /*0d70*/  FFMA R9, R2, R8, RZ ;  /* 0x0000000802097223 */ /* 0x000fc800000000ff */
[----:B------:R-:W-:-:S04]  /*0d80*/  FFMA R14, R7, R9, R2 ;  /* 0x00000009070e7223 */ /* 0x000fc80000000002 */
[----:B------:R-:W-:-:S04]  /*0d90*/  FFMA R9, R8, R14, R9 ;  /* 0x0000000e08097223 */ /* 0x000fc80000000009 */
[----:B------:R-:W-:-:S04]  /*0da0*/  FFMA R2, R7, R9, R2 ;  /* 0x0000000907027223 */ /* 0x000fc80000000002 */
[----:B------:R-:W-:-:S05]  /*0db0*/  FFMA R7, R8, R2, R9 ;  /* 0x0000000208077223 */ /* 0x000fca0000000009 */
[----:B------:R-:W-:-:S04]  /*0dc0*/  SHF.R.U32.HI R3, RZ, 0x17, R7 ;  /* 0x00000017ff037819 */ /* 0x000fc80000011607 */
[----:B------:R-:W-:-:S04]  /*0dd0*/  LOP3.LUT R3, R3, 0xff, RZ, 0xc0, !PT ;  /* 0x000000ff03037812 */ /* 0x000fc800078ec0ff */
[----:B------:R-:W-:-:S04]  /*0de0*/  IADD3 R3, PT, PT, R3, R6, RZ ;  /* 0x0000000603037210 */ /* 0x000fc80007ffe0ff */
[----:B------:R-:W-:-:S04]  /*0df0*/  IADD3 R5, PT, PT, R3, -0x1, RZ ;  /* 0xffffffff03057810 */ /* 0x000fc80007ffe0ff */
[----:B------:R-:W-:-:S13]  /*0e00*/  ISETP.GE.U32.AND P0, PT, R5, 0xfe, PT ;  /* 0x000000fe0500780c */ /* 0x000fda0003f06070 */
[----:B------:R-:W-:Y:S05]  /*0e10*/  @!P0 BRA `(.L_x_11) ;  /* 0x0000000000808947 */ /* 0x000fea0003800000 */
[----:B------:R-:W-:-:S13]  /*0e20*/  ISETP.GT.AND P0, PT, R3, 0xfe, PT ;  /* 0x000000fe0300780c */ /* 0x000fda0003f04270 */
[----:B------:R-:W-:Y:S05]  /*0e30*/  @P0 BRA `(.L_x_12) ;  /* 0x00000000006c0947 */ /* 0x000fea0003800000 */
[----:B------:R-:W-:-:S13]  /*0e40*/  ISETP.GE.AND P0, PT, R3, 0x1, PT ;  /* 0x000000010300780c */ /* 0x000fda0003f06270 */
[----:B------:R-:W-:Y:S05]  /*0e50*/  @P0 BRA `(.L_x_13) ;  /* 0x0000000000980947 */ /* 0x000fea0003800000 */
[----:B------:R-:W-:Y:S02]  /*0e60*/  ISETP.GE.AND P0, PT, R3, -0x18, PT ;  /* 0xffffffe80300780c */ /* 0x000fe40003f06270 */
[----:B------:R-:W-:-:S11]  /*0e70*/  LOP3.LUT R7, R7, 0x80000000, RZ, 0xc0, !PT ;  /* 0x8000000007077812 */ /* 0x000fd600078ec0ff */
[----:B------:R-:W-:Y:S05]  /*0e80*/  @!P0 BRA `(.L_x_13) ;  /* 0x00000000008c8947 */ /* 0x000fea0003800000 */
[CCC-:B------:R-:W-:Y:S01]  /*0e90*/  FFMA.RZ R5, R8.reuse, R2.reuse, R9.reuse ;  /* 0x0000000208057223 */ /* 0x1c0fe2000000c009 */
[C---:B------:R-:W-:Y:S02]  /*0ea0*/  ISETP.NE.AND P2, PT, R3.reuse, RZ, PT ;  /* 0x000000ff0300720c */ /* 0x040fe40003f45270 */
[----:B------:R-:W-:Y:S02]  /*0eb0*/  ISETP.NE.AND P1, PT, R3, RZ, PT ;  /* 0x000000ff0300720c */ /* 0x000fe40003f25270 */
[----:B------:R-:W-:Y:S01]  /*0ec0*/  LOP3.LUT R6, R5, 0x7fffff, RZ, 0xc0, !PT ;  /* 0x007fffff05067812 */ /* 0x000fe200078ec0ff */
[CCC-:B------:R-:W-:Y:S01]  /*0ed0*/  FFMA.RP R5, R8.reuse, R2.reuse, R9.reuse ;  /* 0x0000000208057223 */ /* 0x1c0fe20000008009 */
[----:B------:R-:W-:Y:S01]  /*0ee0*/  FFMA.RM R2, R8, R2, R9 ;  /* 0x0000000208027223 */ /* 0x000fe20000004009 */
[----:B------:R-:W-:Y:S02]  /*0ef0*/  IADD3 R9, PT, PT, R3, 0x20, RZ ;  /* 0x0000002003097810 */ /* 0x000fe40007ffe0ff */
[----:B------:R-:W-:-:S02]  /*0f00*/  LOP3.LUT R6, R6, 0x800000, RZ, 0xfc, !PT ;  /* 0x0080000006067812 */ /* 0x000fc400078efcff */
[----:B------:R-:W-:Y:S02]  /*0f10*/  IADD3 R3, PT, PT, -R3, RZ, RZ ;  /* 0x000000ff03037210 */ /* 0x000fe40007ffe1ff */
[----:B------:R-:W-:Y:S02]  /*0f20*/  SHF.L.U32 R9, R6, R9, RZ ;  /* 0x0000000906097219 */ /* 0x000fe400000006ff */
[----:B------:R-:W-:Y:S02]  /*0f30*/  FSETP.NEU.FTZ.AND P0, PT, R5, R2, PT ;  /* 0x000000020500720b */ /* 0x000fe40003f1d000 */
[----:B------:R-:W-:Y:S02]  /*0f40*/  SEL R3, R3, RZ, P2 ;  /* 0x000000ff03037207 */ /* 0x000fe40001000000 */
[----:B------:R-:W-:Y:S02]  /*0f50*/  ISETP.NE.AND P1, PT, R9, RZ, P1 ;  /* 0x000000ff0900720c */ /* 0x000fe40000f25270 */
[----:B------:R-:W-:-:S02]  /*0f60*/  SHF.R.U32.HI R3, RZ, R3, R6 ;  /* 0x00000003ff037219 */ /* 0x000fc40000011606 */
[----:B------:R-:W-:Y:S02]  /*0f70*/  PLOP3.LUT P0, PT, P0, P1, PT, 0xf8, 0x8f ;  /* 0x00000000008f781c */ /* 0x000fe40000703f70 */
[----:B------:R-:W-:Y:S02]  /*0f80*/  SHF.R.U32.HI R5, RZ, 0x1, R3 ;  /* 0x00000001ff057819 */ /* 0x000fe40000011603 */
[----:B------:R-:W-:-:S04]  /*0f90*/  SEL R2, RZ, 0x1, !P0 ;  /* 0x00000001ff027807 */ /* 0x000fc80004000000 */
[----:B------:R-:W-:-:S04]  /*0fa0*/  LOP3.LUT R2, R2, 0x1, R5, 0xf8, !PT ;  /* 0x0000000102027812 */ /* 0x000fc800078ef805 */
[----:B------:R-:W-:-:S04]  /*0fb0*/  LOP3.LUT R2, R2, R3, RZ, 0xc0, !PT ;  /* 0x0000000302027212 */ /* 0x000fc800078ec0ff */
[----:B------:R-:W-:-:S04]  /*0fc0*/  IADD3 R2, PT, PT, R5, R2, RZ ;  /* 0x0000000205027210 */ /* 0x000fc80007ffe0ff */
[----:B------:R-:W-:Y:S01]  /*0fd0*/  LOP3.LUT R7, R2, R7, RZ, 0xfc, !PT ;  /* 0x0000000702077212 */ /* 0x000fe200078efcff */
[----:B------:R-:W-:Y:S06]  /*0fe0*/  BRA `(.L_x_13) ;  /* 0x0000000000347947 */ /* 0x000fec0003800000 */
.L_x_12:
[----:B------:R-:W-:-:S04]  /*0ff0*/  LOP3.LUT R7, R7, 0x80000000, RZ, 0xc0, !PT ;  /* 0x8000000007077812 */ /* 0x000fc800078ec0ff */
[----:B------:R-:W-:Y:S01]  /*1000*/  LOP3.LUT R7, R7, 0x7f800000, RZ, 0xfc, !PT ;  /* 0x7f80000007077812 */ /* 0x000fe200078efcff */
[----:B------:R-:W-:Y:S06]  /*1010*/  BRA `(.L_x_13) ;  /* 0x0000000000287947 */ /* 0x000fec0003800000 */
.L_x_11:
[----:B------:R-:W-:Y:S01]  /*1020*/  LEA R7, R6, R7, 0x17 ;  /* 0x0000000706077211 */ /* 0x000fe200078eb8ff */
[----:B------:R-:W-:Y:S06]  /*1030*/  BRA `(.L_x_13) ;  /* 0x0000000000207947 */ /* 0x000fec0003800000 */
.L_x_10:
[----:B------:R-:W-:-:S04]  /*1040*/  LOP3.LUT R2, R7, 0x80000000, R2, 0x48, !PT ;  /* 0x8000000007027812 */ /* 0x000fc800078e4802 */
[----:B------:R-:W-:Y:S01]  /*1050*/  LOP3.LUT R7, R2, 0x7f800000, RZ, 0xfc, !PT ;  /* 0x7f80000002077812 */ /* 0x000fe200078efcff */
[----:B------:R-:W-:Y:S06]  /*1060*/  BRA `(.L_x_13) ;  /* 0x0000000000147947 */ /* 0x000fec0003800000 */
.L_x_9:
[----:B------:R-:W-:Y:S01]  /*1070*/  LOP3.LUT R7, R7, 0x80000000, R2, 0x48, !PT ;  /* 0x8000000007077812 */ /* 0x000fe200078e4802 */
[----:B------:R-:W-:Y:S06]  /*1080*/  BRA `(.L_x_13) ;  /* 0x00000000000c7947 */ /* 0x000fec0003800000 */
.L_x_8:
[----:B------:R-:W0:Y:S01]  /*1090*/  MUFU.RSQ R7, -QNAN ;  /* 0xffc0000000077908 */ /* 0x000e220000001400 */
[----:B------:R-:W-:Y:S05]  /*10a0*/  BRA `(.L_x_13) ;  /* 0x0000000000047947 */ /* 0x000fea0003800000 */
.L_x_7:
[----:B------:R-:W-:-:S07]  /*10b0*/  FADD.FTZ R7, R2, R0 ;  /* 0x0000000002077221 */ /* 0x000fce0000010000 */
.L_x_13:
[----:B------:R-:W-:Y:S01]  /*10c0*/  HFMA2 R3, -RZ, RZ, 0, 0 ;  /* 0x00000000ff037431 */ /* 0x000fe200000001ff */
[----:B------:R-:W-:-:S04]  /*10d0*/  MOV R2, R4 ;  /* 0x0000000400027202 */ /* 0x000fc80000000f00 */
[----:B0-----:R-:W-:Y:S05]  /*10e0*/  RET.REL.NODEC R2 `(_Z4mypaPfff) ;  /* 0xffffffec02c47950 */ /* 0x001fea0003c3ffff */
.L_x_14:
[----:B------:R-:W-:-:S00]  /*10f0*/  BRA `(.L_x_14) ;  /* 0xfffffffc00fc7947 */ /* 0x000fc0000383ffff */
[----:B------:R-:W-:-:S00]  /*1100*/  NOP ;  /* 0x0000000000007918 */ /* 0x000fc00000000000 */
[----:B------:R-:W-:-:S00]  /*1110*/  NOP ;  /* 0x0000000000007918 */ /* 0x000fc00000000000 */
[----:B------:R-:W-:-:S00]  /*1120*/  NOP ;  /* 0x0000000000007918 */ /* 0x000fc00000000000 */
[----:B------:R-:W-:-:S00]  /*1130*/  NOP ;  /* 0x0000000000007918 */ /* 0x000fc00000000000 */
[----:B------:R-:W-:-:S00]  /*1140*/  NOP ;  /* 0x0000000000007918 */ /* 0x000fc00000000000 */
[----:B------:R-:W-:-:S00]  /*1150*/  NOP ;  /* 0x0000000000007918 */ /* 0x000fc00000000000 */
[----:B------:R-:W-:-:S00]  /*1160*/  NOP ;  /* 0x0000000000007918 */ /* 0x000fc00000000000 */
[----:B------:R-:W-:-:S00]  /*1170*/  NOP ;  /* 0x0000000000007918 */ /* 0x000fc00000000000 */
.L_x_15:


//--------------------- .nv.shared.reserved.0     --------------------------
	.section	.nv.shared.reserved.0,"aw",@nobits
	.weak		__nv_reservedSMEM_offset_0_alias
	.size		__nv_reservedSMEM_offset_0_alias, 0, 64
	.other		__nv_reservedSMEM_offset_0_alias,@"STO_CUDA_RESERVED_SHARED STV_DEFAULT"
__nv_reservedSMEM_offset_0_alias:
	.zero		0
	.zero		64


//--------------------- .nv.constant0._Z4mypaPfff --------------------------
	.section	.nv.constant0._Z4mypaPfff,"a",@progbits
	.sectionflags	@""
	.align	4
.nv.constant0._Z4mypaPfff:
	.zero		912


//--------------------- SYMBOLS --------------------------

	.type		.nv.reservedSmem.offset0,@object
	.size		.nv.reservedSmem.offset0,0x4
